	.headerflags	@"EF_CUDA_TEXMODE_UNIFIED EF_CUDA_64BIT_ADDRESS EF_CUDA_ACCELERATORS EF_CUDA_SM90 EF_CUDA_VIRTUAL_SM(EF_CUDA_SM90)"
	.elftype	@"ET_EXEC"


//--------------------- .nv.info                  --------------------------
	.section	.nv.info,"",@"SHT_CUDA_INFO"
	.align	4


	//----- nvinfo : EIATTR_REGCOUNT
	.align		4
        /*0000*/ 	.byte	0x04, 0x2f
        /*0002*/ 	.short	(.L_1 - .L_0)
	.align		4
.L_0:
        /*0004*/ 	.word	index@(triton_poi_fused_relu_threshold_backward_8)
        /*0008*/ 	.word	0x00000020


	//----- nvinfo : EIATTR_MIN_STACK_SIZE
	.align		4
.L_1:
        /*000c*/ 	.byte	0x04, 0x12
        /*000e*/ 	.short	(.L_3 - .L_2)
	.align		4
.L_2:
        /*0010*/ 	.word	index@(triton_poi_fused_relu_threshold_backward_8)
        /*0014*/ 	.word	0x00000000


	//----- nvinfo : EIATTR_FRAME_SIZE
	.align		4
.L_3:
        /*0018*/ 	.byte	0x04, 0x11
        /*001a*/ 	.short	(.L_5 - .L_4)
	.align		4
.L_4:
        /*001c*/ 	.word	index@(triton_poi_fused_relu_threshold_backward_8)
        /*0020*/ 	.word	0x00000000


	//----- nvinfo : EIATTR_MIN_STACK_SIZE
	.align		4
.L_5:
        /*0024*/ 	.byte	0x04, 0x12
        /*0026*/ 	.short	(.L_7 - .L_6)
	.align		4
.L_6:
        /*0028*/ 	.word	index@(triton_poi_fused_relu_threshold_backward_8)
        /*002c*/ 	.word	0x00000000
.L_7:


//--------------------- .nv.info.triton_poi_fused_relu_threshold_backward_8 --------------------------
	.section	.nv.info.triton_poi_fused_relu_threshold_backward_8,"",@"SHT_CUDA_INFO"
	.sectionflags	@""
	.align	4


	//----- nvinfo : EIATTR_CUDA_API_VERSION
	.align		4
        /*0000*/ 	.byte	0x04, 0x37
        /*0002*/ 	.short	(.L_9 - .L_8)
.L_8:
        /*0004*/ 	.word	0x0000007c


	//----- nvinfo : EIATTR_KPARAM_INFO
	.align		4
.L_9:
        /*0008*/ 	.byte	0x04, 0x17
        /*000a*/ 	.short	(.L_11 - .L_10)
.L_10:
        /*000c*/ 	.word	0x00000000
        /*0010*/ 	.short	0x0004
        /*0012*/ 	.short	0x001c
        /*0014*/ 	.byte	0x00, 0xf0, 0x11, 0x00


	//----- nvinfo : EIATTR_KPARAM_INFO
	.align		4
.L_11:
        /*0018*/ 	.byte	0x04, 0x17
        /*001a*/ 	.short	(.L_13 - .L_12)
.L_12:
        /*001c*/ 	.word	0x00000000
        /*0020*/ 	.short	0x0003
        /*0022*/ 	.short	0x0018
        /*0024*/ 	.byte	0x00, 0xf0, 0x11, 0x00


	//----- nvinfo : EIATTR_KPARAM_INFO
	.align		4
.L_13:
        /*0028*/ 	.byte	0x04, 0x17
        /*002a*/ 	.short	(.L_15 - .L_14)
.L_14:
        /*002c*/ 	.word	0x00000000
        /*0030*/ 	.short	0x0002
        /*0032*/ 	.short	0x0010
        /*0034*/ 	.byte	0x00, 0xf4, 0x21, 0x00


	//----- nvinfo : EIATTR_KPARAM_INFO
	.align		4
.L_15:
        /*0038*/ 	.byte	0x04, 0x17
        /*003a*/ 	.short	(.L_17 - .L_16)
.L_16:
        /*003c*/ 	.word	0x00000000
        /*0040*/ 	.short	0x0001
        /*0042*/ 	.short	0x0008
        /*0044*/ 	.byte	0x00, 0xf4, 0x21, 0x00


	//----- nvinfo : EIATTR_KPARAM_INFO
	.align		4
.L_17:
        /*0048*/ 	.byte	0x04, 0x17
        /*004a*/ 	.short	(.L_19 - .L_18)
.L_18:
        /*004c*/ 	.word	0x00000000
        /*0050*/ 	.short	0x0000
        /*0052*/ 	.short	0x0000
        /*0054*/ 	.byte	0x00, 0xf4, 0x21, 0x00


	//----- nvinfo : EIATTR_SPARSE_MMA_MASK
	.align		4
.L_19:
        /*0058*/ 	.byte	0x03, 0x50
        /*005a*/ 	.short	0x0000


	//----- nvinfo : EIATTR_MAXREG_COUNT
	.align		4
        /*005c*/ 	.byte	0x03, 0x1b
        /*005e*/ 	.short	0x00ff


	//----- nvinfo : EIATTR_EXIT_INSTR_OFFSETS
	.align		4
        /*0060*/ 	.byte	0x04, 0x1c
        /*0062*/ 	.short	(.L_21 - .L_20)


	//   ....[0]....
.L_20:
        /*0064*/ 	.word	0x00000930


	//   ....[1]....
        /*0068*/ 	.word	0x00000950


	//----- nvinfo : EIATTR_REQNTID
	.align		4
.L_21:
        /*006c*/ 	.byte	0x04, 0x10
        /*006e*/ 	.short	(.L_23 - .L_22)
.L_22:
        /*0070*/ 	.word	0x00000080
        /*0074*/ 	.word	0x00000001
        /*0078*/ 	.word	0x00000001


	//----- nvinfo : EIATTR_CBANK_PARAM_SIZE
	.align		4
.L_23:
        /*007c*/ 	.byte	0x03, 0x19
        /*007e*/ 	.short	0x0020


	//----- nvinfo : EIATTR_PARAM_CBANK
	.align		4
        /*0080*/ 	.byte	0x04, 0x0a
        /*0082*/ 	.short	(.L_25 - .L_24)
	.align		4
.L_24:
        /*0084*/ 	.word	index@(.nv.constant0.triton_poi_fused_relu_threshold_backward_8)
        /*0088*/ 	.short	0x0210
        /*008a*/ 	.short	0x0020


	//----- nvinfo : EIATTR_SW_WAR
	.align		4
.L_25:
        /*008c*/ 	.byte	0x04, 0x36
        /*008e*/ 	.short	(.L_27 - .L_26)
.L_26:
        /*0090*/ 	.word	0x00000008
.L_27:


//--------------------- .nv.callgraph             --------------------------
	.section	.nv.callgraph,"",@"SHT_CUDA_CALLGRAPH"
	.align	4
	.sectionentsize	8
	.align		4
        /*0000*/ 	.word	0x00000000
	.align		4
        /*0004*/ 	.word	0xffffffff
	.align		4
        /*0008*/ 	.word	0x00000000
	.align		4
        /*000c*/ 	.word	0xfffffffe
	.align		4
        /*0010*/ 	.word	0x00000000
	.align		4
        /*0014*/ 	.word	0xfffffffd
	.align		4
        /*0018*/ 	.word	0x00000000
	.align		4
        /*001c*/ 	.word	0xfffffffc


//--------------------- .text.triton_poi_fused_relu_threshold_backward_8 --------------------------
	.section	.text.triton_poi_fused_relu_threshold_backward_8,"ax",@progbits
	.sectionflags	@"SHF_BARRIERS=1"
	.align	128
        .global         triton_poi_fused_relu_threshold_backward_8
        .type           triton_poi_fused_relu_threshold_backward_8,@function
        .size           triton_poi_fused_relu_threshold_backward_8,(.L_x_1 - triton_poi_fused_relu_threshold_backward_8)
        .other          triton_poi_fused_relu_threshold_backward_8,@"STO_CUDA_ENTRY STV_DEFAULT"
triton_poi_fused_relu_threshold_backward_8:
.text.triton_poi_fused_relu_threshold_backward_8:
[----:B------:R-:W0:Y:S02]  /*0000*/  LDC R1, c[0x0][0x28] ;  /* 0x00000a00ff017b82 */ /* 0x000e240000000800 */
[----:B------:R-:W1:Y:S01]  /*0010*/  S2R R12, SR_CTAID.Y ;  /* 0x00000000000c7919 */ /* 0x000e620000002600 */
[----:B------:R-:W2:Y:S01]  /*0020*/  LDC.64 R6, c[0x0][0x210] ;  /* 0x00008400ff067b82 */ /* 0x000ea20000000a00 */
[----:B------:R-:W-:Y:S01]  /*0030*/  CS2R R10, SRZ ;  /* 0x00000000000a7805 */ /* 0x000fe2000001ff00 */
[----:B------:R-:W-:Y:S01]  /*0040*/  ULDC.64 UR6, c[0x0][0x208] ;  /* 0x0000820000067ab9 */ /* 0x000fe20000000a00 */
[----:B------:R-:W3:Y:S01]  /*0050*/  S2R R14, SR_TID.X ;  /* 0x00000000000e7919 */ /* 0x000ee20000002100 */
[----:B------:R-:W4:Y:S01]  /*0060*/  S2R R0, SR_CTAID.X ;  /* 0x0000000000007919 */ /* 0x000f220000002500 */
[----:B-1----:R-:W-:Y:S02]  /*0070*/  IMAD.SHL.U32 R12, R12, 0x20, RZ ;  /* 0x000000200c0c7824 */ /* 0x002fe400078e00ff */
[----:B---3--:R-:W-:Y:S01]  /*0080*/  IMAD.SHL.U32 R3, R14, 0x8, RZ ;  /* 0x000000080e037824 */ /* 0x008fe200078e00ff */
[----:B------:R-:W-:Y:S01]  /*0090*/  SHF.R.U32.HI R27, RZ, 0x2, R14 ;  /* 0x00000002ff1b7819 */ /* 0x000fe2000001160e */
[----:B----4-:R-:W-:-:S03]  /*00a0*/  IMAD.SHL.U32 R0, R0, 0x20, RZ ;  /* 0x0000002000007824 */ /* 0x010fc600078e00ff */
[----:B------:R-:W-:Y:S02]  /*00b0*/  LOP3.LUT R3, R12, 0x18, R3, 0xf8, !PT ;  /* 0x000000180c037812 */ /* 0x000fe400078ef803 */
[----:B------:R-:W-:Y:S02]  /*00c0*/  SGXT.U32 R27, R27, 0x5 ;  /* 0x000000051b1b781a */ /* 0x000fe40000000000 */
[C---:B------:R-:W-:Y:S01]  /*00d0*/  LOP3.LUT R2, R3.reuse, 0x4, RZ, 0xfc, !PT ;  /* 0x0000000403027812 */ /* 0x040fe200078efcff */
[C---:B------:R-:W-:Y:S01]  /*00e0*/  IMAD.HI R4, R3.reuse, 0x2aaaaaab, RZ ;  /* 0x2aaaaaab03047827 */ /* 0x040fe200078e02ff */
[----:B------:R-:W-:-:S03]  /*00f0*/  ISETP.GE.AND P0, PT, R3, 0x600, PT ;  /* 0x000006000300780c */ /* 0x000fc60003f06270 */
[----:B------:R-:W-:Y:S01]  /*0100*/  IMAD.HI R8, R2, 0x2aaaaaab, RZ ;  /* 0x2aaaaaab02087827 */ /* 0x000fe200078e02ff */
[----:B------:R-:W-:-:S04]  /*0110*/  SHF.R.U32.HI R5, RZ, 0x1f, R4 ;  /* 0x0000001fff057819 */ /* 0x000fc80000011604 */
[----:B------:R-:W-:Y:S02]  /*0120*/  LEA.HI.SX32 R5, R4, R5, 0x1a ;  /* 0x0000000504057211 */ /* 0x000fe400078fd2ff */
[----:B------:R-:W-:Y:S02]  /*0130*/  LOP3.LUT R4, R0, R27, RZ, 0xfc, !PT ;  /* 0x0000001b00047212 */ /* 0x000fe400078efcff */
[----:B------:R-:W-:-:S03]  /*0140*/  SHF.R.U32.HI R9, RZ, 0x1f, R8 ;  /* 0x0000001fff097819 */ /* 0x000fc60000011608 */
[C---:B------:R-:W-:Y:S01]  /*0150*/  IMAD R4, R5.reuse, 0x1000, R4 ;  /* 0x0000100005047824 */ /* 0x040fe200078e0204 */
[----:B------:R-:W-:Y:S01]  /*0160*/  LEA.HI R9, R8, R9, RZ, 0x1a ;  /* 0x0000000908097211 */ /* 0x000fe200078fd0ff */
[----:B------:R-:W-:Y:S02]  /*0170*/  IMAD R5, R5, -0x180, R3 ;  /* 0xfffffe8005057824 */ /* 0x000fe400078e0203 */
[----:B------:R-:W-:Y:S02]  /*0180*/  IMAD R4, R4, 0x180, RZ ;  /* 0x0000018004047824 */ /* 0x000fe400078e02ff */
[----:B------:R-:W-:Y:S01]  /*0190*/  IMAD R3, R9, -0x180, R2 ;  /* 0xfffffe8009037824 */ /* 0x000fe200078e0202 */
[----:B------:R-:W-:Y:S01]  /*01a0*/  CS2R R8, SRZ ;  /* 0x0000000000087805 */ /* 0x000fe2000001ff00 */
[--C-:B------:R-:W-:Y:S02]  /*01b0*/  IMAD.IADD R2, R5, 0x1, R4.reuse ;  /* 0x0000000105027824 */ /* 0x100fe400078e0204 */
[----:B------:R-:W-:-:S02]  /*01c0*/  IMAD.IADD R3, R3, 0x1, R4 ;  /* 0x0000000103037824 */ /* 0x000fc400078e0204 */
[----:B--2---:R-:W-:Y:S01]  /*01d0*/  IMAD.WIDE R16, R2, 0x4, R6 ;  /* 0x0000000402107825 */ /* 0x004fe200078e0206 */
[----:B------:R-:W-:-:S03]  /*01e0*/  CS2R R4, SRZ ;  /* 0x0000000000047805 */ /* 0x000fc6000001ff00 */
[----:B------:R-:W-:Y:S01]  /*01f0*/  IMAD.WIDE R18, R3, 0x4, R6 ;  /* 0x0000000403127825 */ /* 0x000fe200078e0206 */
[----:B------:R1:W2:Y:S01]  /*0200*/  @!P0 LDG.E.EL.128 R8, desc[UR6][R16.64] ;  /* 0x0000000610088981 */ /* 0x0002a2000c2e1d00 */
[----:B------:R-:W-:-:S06]  /*0210*/  CS2R R6, SRZ ;  /* 0x0000000000067805 */ /* 0x000fcc000001ff00 */
[----:B------:R3:W4:Y:S01]  /*0220*/  @!P0 LDG.E.EL.128 R4, desc[UR6][R18.64] ;  /* 0x0000000612048981 */ /* 0x000722000c2e1d00 */
[----:B------:R-:W5:Y:S01]  /*0230*/  S2UR UR5, SR_CgaCtaId ;  /* 0x00000000000579c3 */ /* 0x000f620000008800 */
[C---:B------:R-:W-:Y:S01]  /*0240*/  IMAD.SHL.U32 R13, R14.reuse, 0x100, RZ ;  /* 0x000001000e0d7824 */ /* 0x040fe200078e00ff */
[----:B------:R-:W-:Y:S01]  /*0250*/  UMOV UR4, 0x400 ;  /* 0x0000040000047882 */ /* 0x000fe20000000000 */
[----:B------:R-:W-:Y:S01]  /*0260*/  IMAD.SHL.U32 R3, R14, 0x4, RZ ;  /* 0x000000040e037824 */ /* 0x000fe200078e00ff */
[----:B------:R-:W-:Y:S02]  /*0270*/  SHF.R.U32.HI R15, RZ, 0x1, R14 ;  /* 0x00000001ff0f7819 */ /* 0x000fe4000001160e */
[----:B-1----:R-:W-:Y:S02]  /*0280*/  LOP3.LUT R16, R13, 0x300, RZ, 0xc0, !PT ;  /* 0x000003000d107812 */ /* 0x002fe400078ec0ff */
[----:B------:R-:W-:Y:S02]  /*0290*/  LOP3.LUT R20, R3, 0x1fc, RZ, 0xc0, !PT ;  /* 0x000001fc03147812 */ /* 0x000fe400078ec0ff */
[----:B------:R-:W-:-:S02]  /*02a0*/  LOP3.LUT R27, R16, R27, RZ, 0xfc, !PT ;  /* 0x0000001b101b7212 */ /* 0x000fc400078efcff */
[----:B------:R-:W-:Y:S02]  /*02b0*/  LOP3.LUT R13, R15, 0x3c, RZ, 0xc0, !PT ;  /* 0x0000003c0f0d7812 */ /* 0x000fe400078ec0ff */
[C---:B------:R-:W-:Y:S02]  /*02c0*/  LOP3.LUT R15, R16.reuse, 0x60, RZ, 0xfc, !PT ;  /* 0x00000060100f7812 */ /* 0x040fe400078efcff */
[C---:B---3--:R-:W-:Y:S02]  /*02d0*/  LOP3.LUT R19, R16.reuse, 0x20, RZ, 0xfc, !PT ;  /* 0x0000002010137812 */ /* 0x048fe400078efcff */
[C---:B------:R-:W-:Y:S02]  /*02e0*/  LOP3.LUT R24, R16.reuse, 0x40, RZ, 0xfc, !PT ;  /* 0x0000004010187812 */ /* 0x040fe400078efcff */
[C---:B------:R-:W-:Y:S02]  /*02f0*/  LOP3.LUT R26, R16.reuse, 0x80, RZ, 0xfc, !PT ;  /* 0x00000080101a7812 */ /* 0x040fe400078efcff */
[C---:B------:R-:W-:Y:S01]  /*0300*/  LOP3.LUT R28, R16.reuse, 0xa0, RZ, 0xfc, !PT ;  /* 0x000000a0101c7812 */ /* 0x040fe200078efcff */
[----:B-----5:R-:W-:Y:S01]  /*0310*/  UPRMT UR4, UR5, 0x654, UR4 ;  /* 0x0000065405047896 */ /* 0x020fe20008000004 */
[----:B------:R-:W-:-:S02]  /*0320*/  LOP3.LUT R18, R16, 0xc0, RZ, 0xfc, !PT ;  /* 0x000000c010127812 */ /* 0x000fc400078efcff */
[----:B------:R-:W-:Y:S02]  /*0330*/  LOP3.LUT R17, R20, 0x200, RZ, 0xfc, !PT ;  /* 0x0000020014117812 */ /* 0x000fe400078efcff */
[----:B------:R-:W-:Y:S01]  /*0340*/  LOP3.LUT R3, R0, 0x1c, R3, 0xf8, !PT ;  /* 0x0000001c00037812 */ /* 0x000fe200078ef803 */
[----:B------:R-:W-:Y:S01]  /*0350*/  VIADD R13, R13, UR4 ;  /* 0x000000040d0d7c36 */ /* 0x000fe20008000000 */
[C---:B------:R-:W-:Y:S02]  /*0360*/  LEA.HI R22, R16.reuse, UR4, RZ, 0x1d ;  /* 0x0000000410167c11 */ /* 0x040fe4000f8fe8ff */
[----:B------:R-:W-:Y:S02]  /*0370*/  LOP3.LUT R16, R16, 0xe0, RZ, 0xfc, !PT ;  /* 0x000000e010107812 */ /* 0x000fe400078efcff */
[----:B------:R-:W-:Y:S01]  /*0380*/  LEA.HI R19, R19, UR4, RZ, 0x1d ;  /* 0x0000000413137c11 */ /* 0x000fe2000f8fe8ff */
[----:B------:R-:W-:Y:S01]  /*0390*/  IMAD R29, R27, 0x4, R22 ;  /* 0x000000041b1d7824 */ /* 0x000fe200078e0216 */
[----:B------:R-:W-:-:S02]  /*03a0*/  LEA.HI R22, R15, UR4, RZ, 0x1d ;  /* 0x000000040f167c11 */ /* 0x000fc4000f8fe8ff */
[----:B------:R-:W-:Y:S01]  /*03b0*/  LEA.HI R24, R24, UR4, RZ, 0x1d ;  /* 0x0000000418187c11 */ /* 0x000fe2000f8fe8ff */
[C---:B------:R-:W-:Y:S01]  /*03c0*/  IMAD R19, R27.reuse, 0x4, R19 ;  /* 0x000000041b137824 */ /* 0x040fe200078e0213 */
[----:B------:R-:W-:Y:S01]  /*03d0*/  LEA.HI R26, R26, UR4, RZ, 0x1d ;  /* 0x000000041a1a7c11 */ /* 0x000fe2000f8fe8ff */
[C---:B------:R-:W-:Y:S01]  /*03e0*/  IMAD R15, R27.reuse, 0x4, R22 ;  /* 0x000000041b0f7824 */ /* 0x040fe200078e0216 */
[----:B------:R-:W-:Y:S01]  /*03f0*/  LEA.HI R28, R28, UR4, RZ, 0x1d ;  /* 0x000000041c1c7c11 */ /* 0x000fe2000f8fe8ff */
[C---:B------:R-:W-:Y:S01]  /*0400*/  IMAD R24, R27.reuse, 0x4, R24 ;  /* 0x000000041b187824 */ /* 0x040fe200078e0218 */
[----:B------:R-:W-:Y:S01]  /*0410*/  LEA.HI R18, R18, UR4, RZ, 0x1d ;  /* 0x0000000412127c11 */ /* 0x000fe2000f8fe8ff */
[C---:B------:R-:W-:Y:S01]  /*0420*/  IMAD R26, R27.reuse, 0x4, R26 ;  /* 0x000000041b1a7824 */ /* 0x040fe200078e021a */
[----:B------:R-:W-:Y:S01]  /*0430*/  SHF.R.U32.HI R17, RZ, 0x3, R17 ;  /* 0x00000003ff117819 */ /* 0x000fe20000011611 */
[C---:B------:R-:W-:Y:S01]  /*0440*/  IMAD R28, R27.reuse, 0x4, R28 ;  /* 0x000000041b1c7824 */ /* 0x040fe200078e021c */
[----:B------:R-:W-:Y:S01]  /*0450*/  LEA.HI R16, R16, UR4, RZ, 0x1d ;  /* 0x0000000410107c11 */ /* 0x000fe2000f8fe8ff */
[----:B------:R-:W-:Y:S01]  /*0460*/  IMAD R25, R27, 0x4, R18 ;  /* 0x000000041b197824 */ /* 0x000fe200078e0212 */
[----:B------:R-:W-:Y:S01]  /*0470*/  LOP3.LUT R17, R17, 0x7c, RZ, 0xc0, !PT ;  /* 0x0000007c11117812 */ /* 0x000fe200078ec0ff */
[----:B------:R-:W-:-:S02]  /*0480*/  IMAD R22, R20, 0x4, R13 ;  /* 0x0000000414167824 */ /* 0x000fc400078e020d */
[----:B------:R-:W-:Y:S02]  /*0490*/  IMAD R27, R27, 0x4, R16 ;  /* 0x000000041b1b7824 */ /* 0x000fe400078e0210 */
[----:B------:R-:W-:Y:S01]  /*04a0*/  VIADD R21, R17, UR4 ;  /* 0x0000000411157c36 */ /* 0x000fe20008000000 */
[----:B------:R-:W-:-:S03]  /*04b0*/  ULDC.64 UR4, c[0x0][0x220] ;  /* 0x0000880000047ab9 */ /* 0x000fc60000000a00 */
[----:B------:R-:W-:Y:S01]  /*04c0*/  IMAD R20, R20, 0x4, R21 ;  /* 0x0000000414147824 */ /* 0x000fe200078e0215 */
[----:B--2---:R-:W-:Y:S02]  /*04d0*/  FSETP.GEU.AND P1, PT, R8, RZ, PT ;  /* 0x000000ff0800720b */ /* 0x004fe40003f2e000 */
[----:B------:R-:W-:Y:S02]  /*04e0*/  FSETP.GEU.AND P2, PT, R9, RZ, PT ;  /* 0x000000ff0900720b */ /* 0x000fe40003f4e000 */
[----:B------:R-:W-:Y:S02]  /*04f0*/  FSETP.GEU.AND P3, PT, R10, RZ, PT ;  /* 0x000000ff0a00720b */ /* 0x000fe40003f6e000 */
[----:B------:R-:W-:Y:S02]  /*0500*/  FSEL R13, R8, RZ, P1 ;  /* 0x000000ff080d7208 */ /* 0x000fe40000800000 */
[----:B------:R-:W-:Y:S02]  /*0510*/  FSETP.GEU.AND P4, PT, R11, RZ, PT ;  /* 0x000000ff0b00720b */ /* 0x000fe40003f8e000 */
[----:B------:R-:W-:Y:S01]  /*0520*/  FSEL R16, R9, RZ, P2 ;  /* 0x000000ff09107208 */ /* 0x000fe20001000000 */
[----:B------:R-:W-:Y:S01]  /*0530*/  STS [R29], R13 ;  /* 0x0000000d1d007388 */ /* 0x000fe20000000800 */
[----:B----4-:R-:W-:-:S02]  /*0540*/  FSETP.GEU.AND P1, PT, R4, RZ, PT ;  /* 0x000000ff0400720b */ /* 0x010fc40003f2e000 */
[----:B------:R-:W-:Y:S01]  /*0550*/  FSEL R17, R10, RZ, P3 ;  /* 0x000000ff0a117208 */ /* 0x000fe20001800000 */
[----:B------:R1:W-:Y:S01]  /*0560*/  STS [R19+0x80], R16 ;  /* 0x0000801013007388 */ /* 0x0003e20000000800 */
[----:B------:R-:W-:Y:S02]  /*0570*/  FSETP.GEU.AND P2, PT, R5, RZ, PT ;  /* 0x000000ff0500720b */ /* 0x000fe40003f4e000 */
[----:B------:R-:W-:Y:S01]  /*0580*/  FSEL R18, R11, RZ, P4 ;  /* 0x000000ff0b127208 */ /* 0x000fe20002000000 */
[----:B------:R2:W-:Y:S01]  /*0590*/  STS [R24+0x100], R17 ;  /* 0x0001001118007388 */ /* 0x0005e20000000800 */
[----:B------:R-:W-:Y:S02]  /*05a0*/  FSETP.GEU.AND P3, PT, R6, RZ, PT ;  /* 0x000000ff0600720b */ /* 0x000fe40003f6e000 */
[----:B------:R-:W-:Y:S01]  /*05b0*/  FSETP.GEU.AND P4, PT, R7, RZ, PT ;  /* 0x000000ff0700720b */ /* 0x000fe20003f8e000 */
[----:B------:R-:W-:Y:S01]  /*05c0*/  STS [R15+0x180], R18 ;  /* 0x000180120f007388 */ /* 0x000fe20000000800 */
[----:B------:R-:W-:-:S02]  /*05d0*/  FSEL R21, R5, RZ, P2 ;  /* 0x000000ff05157208 */ /* 0x000fc40001000000 */
[----:B-1----:R-:W-:Y:S02]  /*05e0*/  FSEL R19, R4, RZ, P1 ;  /* 0x000000ff04137208 */ /* 0x002fe40000800000 */
[----:B------:R-:W-:Y:S02]  /*05f0*/  FSEL R23, R6, RZ, P3 ;  /* 0x000000ff06177208 */ /* 0x000fe40001800000 */
[----:B--2---:R-:W-:Y:S01]  /*0600*/  FSEL R24, R7, RZ, P4 ;  /* 0x000000ff07187208 */ /* 0x004fe20002000000 */
[----:B------:R-:W-:Y:S01]  /*0610*/  STS [R26+0x200], R19 ;  /* 0x000200131a007388 */ /* 0x000fe20000000800 */
[----:B------:R-:W-:Y:S02]  /*0620*/  FSETP.GTU.AND P4, PT, R17, RZ, PT ;  /* 0x000000ff1100720b */ /* 0x000fe40003f8c000 */
[----:B------:R-:W-:Y:S01]  /*0630*/  FSETP.GTU.AND P5, PT, R18, RZ, PT ;  /* 0x000000ff1200720b */ /* 0x000fe20003fac000 */
[----:B------:R-:W-:Y:S01]  /*0640*/  STS [R28+0x280], R21 ;  /* 0x000280151c007388 */ /* 0x000fe20000000800 */
[----:B------:R-:W-:-:S02]  /*0650*/  FSETP.GTU.AND P2, PT, R13, RZ, PT ;  /* 0x000000ff0d00720b */ /* 0x000fc40003f4c000 */
[----:B------:R-:W-:Y:S01]  /*0660*/  FSETP.GTU.AND P3, PT, R16, RZ, PT ;  /* 0x000000ff1000720b */ /* 0x000fe20003f6c000 */
[----:B------:R1:W-:Y:S01]  /*0670*/  STS [R25+0x300], R23 ;  /* 0x0003001719007388 */ /* 0x0003e20000000800 */
[----:B------:R-:W-:Y:S02]  /*0680*/  FSETP.GTU.AND P6, PT, R24, RZ, PT ;  /* 0x000000ff1800720b */ /* 0x000fe40003fcc000 */
[----:B------:R-:W-:Y:S01]  /*0690*/  SEL R16, RZ, 0x1, P3 ;  /* 0x00000001ff107807 */ /* 0x000fe20001800000 */
[----:B------:R2:W-:Y:S01]  /*06a0*/  STS [R27+0x380], R24 ;  /* 0x000380181b007388 */ /* 0x0005e20000000800 */
[----:B------:R-:W-:Y:S01]  /*06b0*/  BAR.SYNC.DEFER_BLOCKING 0x0 ;  /* 0x0000000000007b1d */ /* 0x000fe20000010000 */
[----:B------:R-:W-:Y:S02]  /*06c0*/  FSETP.GTU.AND P3, PT, R19, RZ, PT ;  /* 0x000000ff1300720b */ /* 0x000fe40003f6c000 */
[----:B-1----:R-:W-:-:S05]  /*06d0*/  SHF.R.U32.HI R25, RZ, 0x3, R14 ;  /* 0x00000003ff197819 */ /* 0x002fca000001160e */
[----:B------:R-:W1:Y:S01]  /*06e0*/  LDC.64 R14, c[0x0][0x218] ;  /* 0x00008600ff0e7b82 */ /* 0x000e620000000a00 */
[----:B------:R-:W-:Y:S02]  /*06f0*/  SGXT.U32 R25, R25, 0x4 ;  /* 0x000000041919781a */ /* 0x000fe40000000000 */
[----:B--2---:R-:W-:Y:S02]  /*0700*/  SEL R27, RZ, 0x1, P2 ;  /* 0x00000001ff1b7807 */ /* 0x004fe40001000000 */
[----:B------:R-:W-:Y:S02]  /*0710*/  LOP3.LUT R25, R12, R25, RZ, 0xfc, !PT ;  /* 0x000000190c197212 */ /* 0x000fe400078efcff */
[----:B------:R-:W-:Y:S02]  /*0720*/  SEL R12, RZ, 0x1, P5 ;  /* 0x00000001ff0c7807 */ /* 0x000fe40002800000 */
[C---:B------:R-:W-:Y:S01]  /*0730*/  LOP3.LUT R0, R25.reuse, 0x10, RZ, 0xfc, !PT ;  /* 0x0000001019007812 */ /* 0x040fe200078efcff */
[C---:B------:R-:W-:Y:S01]  /*0740*/  IMAD R13, R25.reuse, 0x1000, R3 ;  /* 0x00001000190d7824 */ /* 0x040fe200078e0203 */
[----:B------:R-:W-:-:S02]  /*0750*/  ISETP.GE.AND P1, PT, R25, 0x600, PT ;  /* 0x000006001900780c */ /* 0x000fc40003f26270 */
[----:B------:R-:W-:Y:S01]  /*0760*/  SEL R25, RZ, 0x1, P4 ;  /* 0x00000001ff197807 */ /* 0x000fe20002000000 */
[C---:B------:R-:W-:Y:S01]  /*0770*/  IMAD R17, R0.reuse, 0x1000, R3 ;  /* 0x0000100000117824 */ /* 0x040fe200078e0203 */
[----:B------:R-:W-:Y:S02]  /*0780*/  ISETP.GE.AND P2, PT, R0, 0x600, PT ;  /* 0x000006000000780c */ /* 0x000fe40003f46270 */
[----:B------:R-:W-:Y:S01]  /*0790*/  FSETP.GTU.AND P5, PT, R23, RZ, PT ;  /* 0x000000ff1700720b */ /* 0x000fe20003fac000 */
[----:B------:R-:W-:Y:S01]  /*07a0*/  LDS R8, [R22] ;  /* 0x0000000016087984 */ /* 0x000fe20000000800 */
[----:B------:R-:W-:Y:S02]  /*07b0*/  PRMT R0, R25, 0x3340, R12 ;  /* 0x0000334019007816 */ /* 0x000fe4000000000c */
[----:B------:R-:W-:Y:S01]  /*07c0*/  PRMT R3, R27, 0x3340, R16 ;  /* 0x000033401b037816 */ /* 0x000fe20000000010 */
[----:B------:R-:W-:Y:S01]  /*07d0*/  LDS R9, [R22+0x4] ;  /* 0x0000040016097984 */ /* 0x000fe20000000800 */
[----:B------:R-:W-:Y:S01]  /*07e0*/  FSETP.GTU.AND P4, PT, R21, RZ, PT ;  /* 0x000000ff1500720b */ /* 0x000fe20003f8c000 */
[--C-:B-1----:R-:W-:Y:S01]  /*07f0*/  IMAD.WIDE R12, R13, 0x4, R14.reuse ;  /* 0x000000040d0c7825 */ /* 0x102fe200078e020e */
[----:B------:R-:W-:Y:S01]  /*0800*/  SEL R16, RZ, 0x1, P6 ;  /* 0x00000001ff107807 */ /* 0x000fe20003000000 */
[----:B------:R-:W-:Y:S01]  /*0810*/  LDS R10, [R22+0x8] ;  /* 0x00000800160a7984 */ /* 0x000fe20000000800 */
[----:B------:R-:W-:Y:S01]  /*0820*/  SEL R19, RZ, 0x1, P4 ;  /* 0x00000001ff137807 */ /* 0x000fe20002000000 */
[----:B------:R-:W-:Y:S01]  /*0830*/  IMAD.WIDE R14, R17, 0x4, R14 ;  /* 0x00000004110e7825 */ /* 0x000fe200078e020e */
[----:B------:R-:W-:Y:S01]  /*0840*/  SEL R17, RZ, 0x1, P5 ;  /* 0x00000001ff117807 */ /* 0x000fe20002800000 */
[----:B------:R-:W1:Y:S03]  /*0850*/  LDS R11, [R22+0xc] ;  /* 0x00000c00160b7984 */ /* 0x000e660000000800 */
[----:B------:R-:W-:Y:S01]  /*0860*/  PRMT R18, R17, 0x3340, R16 ;  /* 0x0000334011127816 */ /* 0x000fe20000000010 */
[----:B------:R-:W-:Y:S04]  /*0870*/  LDS R4, [R20+0x800] ;  /* 0x0008000014047984 */ /* 0x000fe80000000800 */
[----:B------:R-:W-:Y:S04]  /*0880*/  LDS R5, [R20+0x804] ;  /* 0x0008040014057984 */ /* 0x000fe80000000800 */
[----:B------:R-:W-:Y:S04]  /*0890*/  LDS R6, [R20+0x808] ;  /* 0x0008080014067984 */ /* 0x000fe80000000800 */
[----:B------:R2:W3:Y:S02]  /*08a0*/  LDS R7, [R20+0x80c] ;  /* 0x00080c0014077984 */ /* 0x0004e40000000800 */
[----:B--2---:R-:W-:-:S02]  /*08b0*/  SEL R20, RZ, 0x1, P3 ;  /* 0x00000001ff147807 */ /* 0x004fc40001800000 */
[----:B------:R-:W-:Y:S02]  /*08c0*/  IADD3 R16, P3, R2, UR4, RZ ;  /* 0x0000000402107c10 */ /* 0x000fe4000ff7e0ff */
[----:B------:R-:W-:Y:S02]  /*08d0*/  PRMT R19, R20, 0x3340, R19 ;  /* 0x0000334014137816 */ /* 0x000fe40000000013 */
[----:B------:R-:W-:Y:S02]  /*08e0*/  LEA.HI.X.SX32 R17, R2, UR5, 0x1, P3 ;  /* 0x0000000502117c11 */ /* 0x000fe400098f0eff */
[----:B------:R-:W-:Y:S02]  /*08f0*/  PRMT R2, R3, 0x5410, R0 ;  /* 0x0000541003027816 */ /* 0x000fe40000000000 */
[----:B------:R-:W-:Y:S01]  /*0900*/  PRMT R3, R19, 0x5410, R18 ;  /* 0x0000541013037816 */ /* 0x000fe20000000012 */
[----:B-1----:R1:W-:Y:S04]  /*0910*/  @!P1 STG.E.128 desc[UR6][R12.64], R8 ;  /* 0x000000080c009986 */ /* 0x0023e8000c101d06 */
[----:B---3--:R1:W-:Y:S01]  /*0920*/  @!P2 STG.E.128 desc[UR6][R14.64], R4 ;  /* 0x000000040e00a986 */ /* 0x0083e2000c101d06 */
[----:B------:R-:W-:Y:S05]  /*0930*/  @P0 EXIT ;  /* 0x000000000000094d */ /* 0x000fea0003800000 */
[----:B------:R-:W-:Y:S01]  /*0940*/  STG.E.64 desc[UR6][R16.64], R2 ;  /* 0x0000000210007986 */ /* 0x000fe2000c101b06 */
[----:B------:R-:W-:Y:S05]  /*0950*/  EXIT ;  /* 0x000000000000794d */ /* 0x000fea0003800000 */
.L_x_0:
[----:B------:R-:W-:-:S00]  /*0960*/  BRA `(.L_x_0) ;  /* 0xfffffffc00fc7947 */ /* 0x000fc0000383ffff */
[----:B------:R-:W-:-:S00]  /*0970*/  NOP ;  /* 0x0000000000007918 */ /* 0x000fc00000000000 */
        /* <DEDUP_REMOVED lines=8> */
.L_x_1:


//--------------------- .nv.shared.triton_poi_fused_relu_threshold_backward_8 --------------------------
	.section	.nv.shared.triton_poi_fused_relu_threshold_backward_8,"aw",@nobits
	.sectionflags	@""
	.align	16
	.zero		1024


//--------------------- .nv.constant0.triton_poi_fused_relu_threshold_backward_8 --------------------------
	.section	.nv.constant0.triton_poi_fused_relu_threshold_backward_8,"a",@progbits
	.sectionflags	@""
	.align	4
.nv.constant0.triton_poi_fused_relu_threshold_backward_8:
	.zero		560
